//
// Generated by NVIDIA NVVM Compiler
//
// Compiler Build ID: CL-36424714
// Cuda compilation tools, release 13.0, V13.0.88
// Based on NVVM 20.0.0
//

.version 9.0
.target sm_100
.address_size 64

	// .globl	_Z15kernelMulMatrizPiiiS_iiS_i
// _ZZ15kernelMulMatrizPiiiS_iiS_iE5tileA has been demoted
// _ZZ15kernelMulMatrizPiiiS_iiS_iE5tileB has been demoted

.visible .entry _Z15kernelMulMatrizPiiiS_iiS_i(
	.param .u64 .ptr .align 1 _Z15kernelMulMatrizPiiiS_iiS_i_param_0,
	.param .u32 _Z15kernelMulMatrizPiiiS_iiS_i_param_1,
	.param .u32 _Z15kernelMulMatrizPiiiS_iiS_i_param_2,
	.param .u64 .ptr .align 1 _Z15kernelMulMatrizPiiiS_iiS_i_param_3,
	.param .u32 _Z15kernelMulMatrizPiiiS_iiS_i_param_4,
	.param .u32 _Z15kernelMulMatrizPiiiS_iiS_i_param_5,
	.param .u64 .ptr .align 1 _Z15kernelMulMatrizPiiiS_iiS_i_param_6,
	.param .u32 _Z15kernelMulMatrizPiiiS_iiS_i_param_7
)
{
	.reg .pred 	%p<7>;
	.reg .b32 	%r<147>;
	.reg .b64 	%rd<13>;
	// demoted variable
	.shared .align 4 .b8 _ZZ15kernelMulMatrizPiiiS_iiS_iE5tileA[4096];
	// demoted variable
	.shared .align 4 .b8 _ZZ15kernelMulMatrizPiiiS_iiS_iE5tileB[4096];
	ld.param.u64 	%rd5, [_Z15kernelMulMatrizPiiiS_iiS_i_param_0];
	ld.param.u32 	%r23, [_Z15kernelMulMatrizPiiiS_iiS_i_param_1];
	ld.param.u32 	%r24, [_Z15kernelMulMatrizPiiiS_iiS_i_param_2];
	ld.param.u64 	%rd6, [_Z15kernelMulMatrizPiiiS_iiS_i_param_3];
	ld.param.u32 	%r25, [_Z15kernelMulMatrizPiiiS_iiS_i_param_4];
	ld.param.u32 	%r26, [_Z15kernelMulMatrizPiiiS_iiS_i_param_5];
	ld.param.u64 	%rd7, [_Z15kernelMulMatrizPiiiS_iiS_i_param_6];
	ld.param.u32 	%r27, [_Z15kernelMulMatrizPiiiS_iiS_i_param_7];
	mov.u32 	%r29, %ctaid.x;
	shl.b32 	%r30, %r29, 5;
	mov.u32 	%r1, %tid.x;
	add.s32 	%r2, %r30, %r1;
	mov.u32 	%r31, %ctaid.y;
	shl.b32 	%r3, %r31, 5;
	mov.u32 	%r141, %tid.y;
	add.s32 	%r5, %r3, %r141;
	setp.lt.s32 	%p1, %r24, 1;
	mov.b32 	%r146, 0;
	@%p1 bra 	$L__BB0_5;
	shl.b32 	%r33, %r1, 5;
	add.s32 	%r34, %r33, %r141;
	shl.b32 	%r35, %r34, 2;
	mov.u32 	%r36, _ZZ15kernelMulMatrizPiiiS_iiS_iE5tileA;
	add.s32 	%r6, %r36, %r35;
	mov.u32 	%r37, _ZZ15kernelMulMatrizPiiiS_iiS_iE5tileB;
	add.s32 	%r7, %r37, %r35;
	add.s32 	%r38, %r3, %r1;
	shl.b32 	%r39, %r1, 7;
	add.s32 	%r8, %r36, %r39;
	shl.b32 	%r40, %r141, 7;
	add.s32 	%r9, %r37, %r40;
	mad.lo.s32 	%r143, %r24, %r2, %r141;
	mad.lo.s32 	%r142, %r26, %r38, %r141;
	cvta.to.global.u64 	%rd1, %rd5;
	cvta.to.global.u64 	%rd2, %rd6;
	mov.b32 	%r144, 0;
	mov.u32 	%r146, %r144;
$L__BB0_2:
	mul.wide.s32 	%rd8, %r143, 4;
	add.s64 	%rd3, %rd1, %rd8;
	mul.wide.s32 	%rd9, %r142, 4;
	add.s64 	%rd4, %rd2, %rd9;
	mov.b32 	%r41, 0;
	st.shared.u32 	[%r6], %r41;
	st.shared.u32 	[%r7], %r41;
	setp.ge.u32 	%p2, %r141, %r24;
	@%p2 bra 	$L__BB0_4;
	ld.global.u32 	%r42, [%rd3];
	st.shared.u32 	[%r6], %r42;
	ld.global.u32 	%r43, [%rd4];
	st.shared.u32 	[%r7], %r43;
$L__BB0_4:
	bar.sync 	0;
	ld.shared.u32 	%r44, [%r8];
	ld.shared.u32 	%r45, [%r9];
	mad.lo.s32 	%r46, %r45, %r44, %r146;
	ld.shared.u32 	%r47, [%r8+4];
	ld.shared.u32 	%r48, [%r9+4];
	mad.lo.s32 	%r49, %r48, %r47, %r46;
	ld.shared.u32 	%r50, [%r8+8];
	ld.shared.u32 	%r51, [%r9+8];
	mad.lo.s32 	%r52, %r51, %r50, %r49;
	ld.shared.u32 	%r53, [%r8+12];
	ld.shared.u32 	%r54, [%r9+12];
	mad.lo.s32 	%r55, %r54, %r53, %r52;
	ld.shared.u32 	%r56, [%r8+16];
	ld.shared.u32 	%r57, [%r9+16];
	mad.lo.s32 	%r58, %r57, %r56, %r55;
	ld.shared.u32 	%r59, [%r8+20];
	ld.shared.u32 	%r60, [%r9+20];
	mad.lo.s32 	%r61, %r60, %r59, %r58;
	ld.shared.u32 	%r62, [%r8+24];
	ld.shared.u32 	%r63, [%r9+24];
	mad.lo.s32 	%r64, %r63, %r62, %r61;
	ld.shared.u32 	%r65, [%r8+28];
	ld.shared.u32 	%r66, [%r9+28];
	mad.lo.s32 	%r67, %r66, %r65, %r64;
	ld.shared.u32 	%r68, [%r8+32];
	ld.shared.u32 	%r69, [%r9+32];
	mad.lo.s32 	%r70, %r69, %r68, %r67;
	ld.shared.u32 	%r71, [%r8+36];
	ld.shared.u32 	%r72, [%r9+36];
	mad.lo.s32 	%r73, %r72, %r71, %r70;
	ld.shared.u32 	%r74, [%r8+40];
	ld.shared.u32 	%r75, [%r9+40];
	mad.lo.s32 	%r76, %r75, %r74, %r73;
	ld.shared.u32 	%r77, [%r8+44];
	ld.shared.u32 	%r78, [%r9+44];
	mad.lo.s32 	%r79, %r78, %r77, %r76;
	ld.shared.u32 	%r80, [%r8+48];
	ld.shared.u32 	%r81, [%r9+48];
	mad.lo.s32 	%r82, %r81, %r80, %r79;
	ld.shared.u32 	%r83, [%r8+52];
	ld.shared.u32 	%r84, [%r9+52];
	mad.lo.s32 	%r85, %r84, %r83, %r82;
	ld.shared.u32 	%r86, [%r8+56];
	ld.shared.u32 	%r87, [%r9+56];
	mad.lo.s32 	%r88, %r87, %r86, %r85;
	ld.shared.u32 	%r89, [%r8+60];
	ld.shared.u32 	%r90, [%r9+60];
	mad.lo.s32 	%r91, %r90, %r89, %r88;
	ld.shared.u32 	%r92, [%r8+64];
	ld.shared.u32 	%r93, [%r9+64];
	mad.lo.s32 	%r94, %r93, %r92, %r91;
	ld.shared.u32 	%r95, [%r8+68];
	ld.shared.u32 	%r96, [%r9+68];
	mad.lo.s32 	%r97, %r96, %r95, %r94;
	ld.shared.u32 	%r98, [%r8+72];
	ld.shared.u32 	%r99, [%r9+72];
	mad.lo.s32 	%r100, %r99, %r98, %r97;
	ld.shared.u32 	%r101, [%r8+76];
	ld.shared.u32 	%r102, [%r9+76];
	mad.lo.s32 	%r103, %r102, %r101, %r100;
	ld.shared.u32 	%r104, [%r8+80];
	ld.shared.u32 	%r105, [%r9+80];
	mad.lo.s32 	%r106, %r105, %r104, %r103;
	ld.shared.u32 	%r107, [%r8+84];
	ld.shared.u32 	%r108, [%r9+84];
	mad.lo.s32 	%r109, %r108, %r107, %r106;
	ld.shared.u32 	%r110, [%r8+88];
	ld.shared.u32 	%r111, [%r9+88];
	mad.lo.s32 	%r112, %r111, %r110, %r109;
	ld.shared.u32 	%r113, [%r8+92];
	ld.shared.u32 	%r114, [%r9+92];
	mad.lo.s32 	%r115, %r114, %r113, %r112;
	ld.shared.u32 	%r116, [%r8+96];
	ld.shared.u32 	%r117, [%r9+96];
	mad.lo.s32 	%r118, %r117, %r116, %r115;
	ld.shared.u32 	%r119, [%r8+100];
	ld.shared.u32 	%r120, [%r9+100];
	mad.lo.s32 	%r121, %r120, %r119, %r118;
	ld.shared.u32 	%r122, [%r8+104];
	ld.shared.u32 	%r123, [%r9+104];
	mad.lo.s32 	%r124, %r123, %r122, %r121;
	ld.shared.u32 	%r125, [%r8+108];
	ld.shared.u32 	%r126, [%r9+108];
	mad.lo.s32 	%r127, %r126, %r125, %r124;
	ld.shared.u32 	%r128, [%r8+112];
	ld.shared.u32 	%r129, [%r9+112];
	mad.lo.s32 	%r130, %r129, %r128, %r127;
	ld.shared.u32 	%r131, [%r8+116];
	ld.shared.u32 	%r132, [%r9+116];
	mad.lo.s32 	%r133, %r132, %r131, %r130;
	ld.shared.u32 	%r134, [%r8+120];
	ld.shared.u32 	%r135, [%r9+120];
	mad.lo.s32 	%r136, %r135, %r134, %r133;
	ld.shared.u32 	%r137, [%r8+124];
	ld.shared.u32 	%r138, [%r9+124];
	mad.lo.s32 	%r146, %r138, %r137, %r136;
	bar.sync 	0;
	add.s32 	%r144, %r144, 32;
	add.s32 	%r143, %r143, 32;
	add.s32 	%r142, %r142, 32;
	add.s32 	%r141, %r141, 32;
	setp.lt.s32 	%p3, %r144, %r24;
	@%p3 bra 	$L__BB0_2;
$L__BB0_5:
	setp.ge.s32 	%p4, %r2, %r23;
	setp.ge.s32 	%p5, %r5, %r25;
	or.pred  	%p6, %p4, %p5;
	@%p6 bra 	$L__BB0_7;
	mad.lo.s32 	%r140, %r27, %r2, %r5;
	cvta.to.global.u64 	%rd10, %rd7;
	mul.wide.s32 	%rd11, %r140, 4;
	add.s64 	%rd12, %rd10, %rd11;
	st.global.u32 	[%rd12], %r146;
$L__BB0_7:
	ret;

}


// ===== COMPILED SASS (sm_100) =====

	.target	sm_100

	.elftype	@"ET_EXEC"


//--------------------- .note.nv.tkinfo           --------------------------
	.section	.note.nv.tkinfo,"",@"SHT_NOTE"
	.sectionflags	@"SHF_NOTE_NV_TKINFO"
	.tkinfo
        /*0018*/ 	.word	0x00000002
        /*0030*/ 	.string	""
        /*0030*/ 	.string	"ptxas"
        /*0030*/ 	.string	"Cuda compilation tools, release 13.0, V13.0.88"
        /*0030*/ 	.string	"Build cuda_13.0.r13.0/compiler.36424714_0"
        /*0030*/ 	.string	"-arch sm_100 -m 64 "



//--------------------- .note.nv.cuinfo           --------------------------
	.section	.note.nv.cuinfo,"",@"SHT_NOTE"
	.sectionflags	@"SHF_NOTE_NV_CUINFO"
        /*0018*/ 	.short	0x0002
        /*001a*/ 	.short	0x0064
        /*001c*/ 	.short	0x0082
	.zero		2


//--------------------- .nv.info                  --------------------------
	.section	.nv.info,"",@"SHT_CUDA_INFO"
	.align	4


	//----- nvinfo : EIATTR_REGCOUNT
	.align		4
        /*0000*/ 	.byte	0x04, 0x2f
        /*0002*/ 	.short	(.L_1 - .L_0)
	.align		4
.L_0:
        /*0004*/ 	.word	index@(_Z15kernelMulMatrizPiiiS_iiS_i)
        /*0008*/ 	.word	0x00000028


	//----- nvinfo : EIATTR_FRAME_SIZE
	.align		4
.L_1:
        /*000c*/ 	.byte	0x04, 0x11
        /*000e*/ 	.short	(.L_3 - .L_2)
	.align		4
.L_2:
        /*0010*/ 	.word	index@(_Z15kernelMulMatrizPiiiS_iiS_i)
        /*0014*/ 	.word	0x00000000


	//----- nvinfo : EIATTR_MIN_STACK_SIZE
	.align		4
.L_3:
        /*0018*/ 	.byte	0x04, 0x12
        /*001a*/ 	.short	(.L_5 - .L_4)
	.align		4
.L_4:
        /*001c*/ 	.word	index@(_Z15kernelMulMatrizPiiiS_iiS_i)
        /*0020*/ 	.word	0x00000000
.L_5:


//--------------------- .nv.compat                --------------------------
	.section	.nv.compat,"",@"SHT_CUDA_COMPAT_INFO"
	.align	4
        /*0000*/ 	.byte	0x02, 0x09, 0x00, 0x00, 0x02, 0x02, 0x01, 0x00, 0x02, 0x05, 0x05, 0x00, 0x03, 0x07, 0x01, 0x01
        /*0010*/ 	.byte	0x02, 0x03, 0x00, 0x00, 0x02, 0x06, 0x01, 0x00, 0x04, 0x0b, 0x08, 0x00, 0x09, 0x00, 0x00, 0x00
        /*0020*/ 	.byte	0x00, 0x00, 0x00, 0x00


//--------------------- .nv.info._Z15kernelMulMatrizPiiiS_iiS_i --------------------------
	.section	.nv.info._Z15kernelMulMatrizPiiiS_iiS_i,"",@"SHT_CUDA_INFO"
	.sectionflags	@""
	.align	4


	//----- nvinfo : EIATTR_CUDA_API_VERSION
	.align		4
        /*0000*/ 	.byte	0x04, 0x37
        /*0002*/ 	.short	(.L_7 - .L_6)
.L_6:
        /*0004*/ 	.word	0x00000082


	//----- nvinfo : EIATTR_KPARAM_INFO
	.align		4
.L_7:
        /*0008*/ 	.byte	0x04, 0x17
        /*000a*/ 	.short	(.L_9 - .L_8)
.L_8:
        /*000c*/ 	.word	0x00000000
        /*0010*/ 	.short	0x0007
        /*0012*/ 	.short	0x0028
        /*0014*/ 	.byte	0x00, 0xf0, 0x11, 0x00


	//----- nvinfo : EIATTR_KPARAM_INFO
	.align		4
.L_9:
        /*0018*/ 	.byte	0x04, 0x17
        /*001a*/ 	.short	(.L_11 - .L_10)
.L_10:
        /*001c*/ 	.word	0x00000000
        /*0020*/ 	.short	0x0006
        /*0022*/ 	.short	0x0020
        /*0024*/ 	.byte	0x00, 0xf5, 0x21, 0x00


	//----- nvinfo : EIATTR_KPARAM_INFO
	.align		4
.L_11:
        /*0028*/ 	.byte	0x04, 0x17
        /*002a*/ 	.short	(.L_13 - .L_12)
.L_12:
        /*002c*/ 	.word	0x00000000
        /*0030*/ 	.short	0x0005
        /*0032*/ 	.short	0x001c
        /*0034*/ 	.byte	0x00, 0xf0, 0x11, 0x00


	//----- nvinfo : EIATTR_KPARAM_INFO
	.align		4
.L_13:
        /*0038*/ 	.byte	0x04, 0x17
        /*003a*/ 	.short	(.L_15 - .L_14)
.L_14:
        /*003c*/ 	.word	0x00000000
        /*0040*/ 	.short	0x0004
        /*0042*/ 	.short	0x0018
        /*0044*/ 	.byte	0x00, 0xf0, 0x11, 0x00


	//----- nvinfo : EIATTR_KPARAM_INFO
	.align		4
.L_15:
        /*0048*/ 	.byte	0x04, 0x17
        /*004a*/ 	.short	(.L_17 - .L_16)
.L_16:
        /*004c*/ 	.word	0x00000000
        /*0050*/ 	.short	0x0003
        /*0052*/ 	.short	0x0010
        /*0054*/ 	.byte	0x00, 0xf5, 0x21, 0x00


	//----- nvinfo : EIATTR_KPARAM_INFO
	.align		4
.L_17:
        /*0058*/ 	.byte	0x04, 0x17
        /*005a*/ 	.short	(.L_19 - .L_18)
.L_18:
        /*005c*/ 	.word	0x00000000
        /*0060*/ 	.short	0x0002
        /*0062*/ 	.short	0x000c
        /*0064*/ 	.byte	0x00, 0xf0, 0x11, 0x00


	//----- nvinfo : EIATTR_KPARAM_INFO
	.align		4
.L_19:
        /*0068*/ 	.byte	0x04, 0x17
        /*006a*/ 	.short	(.L_21 - .L_20)
.L_20:
        /*006c*/ 	.word	0x00000000
        /*0070*/ 	.short	0x0001
        /*0072*/ 	.short	0x0008
        /*0074*/ 	.byte	0x00, 0xf0, 0x11, 0x00


	//----- nvinfo : EIATTR_KPARAM_INFO
	.align		4
.L_21:
        /*0078*/ 	.byte	0x04, 0x17
        /*007a*/ 	.short	(.L_23 - .L_22)
.L_22:
        /*007c*/ 	.word	0x00000000
        /*0080*/ 	.short	0x0000
        /*0082*/ 	.short	0x0000
        /*0084*/ 	.byte	0x00, 0xf5, 0x21, 0x00


	//----- nvinfo : EIATTR_SPARSE_MMA_MASK
	.align		4
.L_23:
        /*0088*/ 	.byte	0x03, 0x50
        /*008a*/ 	.short	0x0000


	//----- nvinfo : EIATTR_MAXREG_COUNT
	.align		4
        /*008c*/ 	.byte	0x03, 0x1b
        /*008e*/ 	.short	0x00ff


	//----- nvinfo : EIATTR_NUM_BARRIERS
	.align		4
        /*0090*/ 	.byte	0x02, 0x4c
        /*0092*/ 	.byte	0x01
	.zero		1


	//----- nvinfo : EIATTR_MERCURY_ISA_VERSION
	.align		4
        /*0094*/ 	.byte	0x03, 0x5f
        /*0096*/ 	.short	0x0101


	//----- nvinfo : EIATTR_VRC_CTA_INIT_COUNT
	.align		4
        /*0098*/ 	.byte	0x02, 0x4a
	.zero		1
	.zero		1


	//----- nvinfo : EIATTR_EXIT_INSTR_OFFSETS
	.align		4
        /*009c*/ 	.byte	0x04, 0x1c
        /*009e*/ 	.short	(.L_25 - .L_24)


	//   ....[0]....
.L_24:
        /*00a0*/ 	.word	0x00000630


	//   ....[1]....
        /*00a4*/ 	.word	0x00000690


	//----- nvinfo : EIATTR_CBANK_PARAM_SIZE
	.align		4
.L_25:
        /*00a8*/ 	.byte	0x03, 0x19
        /*00aa*/ 	.short	0x002c


	//----- nvinfo : EIATTR_PARAM_CBANK
	.align		4
        /*00ac*/ 	.byte	0x04, 0x0a
        /*00ae*/ 	.short	(.L_27 - .L_26)
	.align		4
.L_26:
        /*00b0*/ 	.word	index@(.nv.constant0._Z15kernelMulMatrizPiiiS_iiS_i)
        /*00b4*/ 	.short	0x0380
        /*00b6*/ 	.short	0x002c


	//----- nvinfo : EIATTR_SW_WAR
	.align		4
.L_27:
        /*00b8*/ 	.byte	0x04, 0x36
        /*00ba*/ 	.short	(.L_29 - .L_28)
.L_28:
        /*00bc*/ 	.word	0x00000008
.L_29:


//--------------------- .nv.callgraph             --------------------------
	.section	.nv.callgraph,"",@"SHT_CUDA_CALLGRAPH"
	.align	4
	.sectionentsize	8
	.align		4
        /*0000*/ 	.word	0x00000000
	.align		4
        /*0004*/ 	.word	0xffffffff
	.align		4
        /*0008*/ 	.word	0x00000000
	.align		4
        /*000c*/ 	.word	0xfffffffe
	.align		4
        /*0010*/ 	.word	0x00000000
	.align		4
        /*0014*/ 	.word	0xfffffffd
	.align		4
        /*0018*/ 	.word	0x00000000
	.align		4
        /*001c*/ 	.word	0xfffffffc


//--------------------- .text._Z15kernelMulMatrizPiiiS_iiS_i --------------------------
	.section	.text._Z15kernelMulMatrizPiiiS_iiS_i,"ax",@progbits
	.align	128
        .global         _Z15kernelMulMatrizPiiiS_iiS_i
        .type           _Z15kernelMulMatrizPiiiS_iiS_i,@function
        .size           _Z15kernelMulMatrizPiiiS_iiS_i,(.L_x_3 - _Z15kernelMulMatrizPiiiS_iiS_i)
        .other          _Z15kernelMulMatrizPiiiS_iiS_i,@"STO_CUDA_ENTRY STV_DEFAULT"
_Z15kernelMulMatrizPiiiS_iiS_i:
.text._Z15kernelMulMatrizPiiiS_iiS_i:
[----:B------:R-:W-:Y:S01]  /*0000*/  LDC R1, c[0x0][0x37c] ;  /* 0x0000df00ff017b82 */ /* 0x000fe20000000800 */
[----:B------:R-:W0:Y:S01]  /*0010*/  S2R R33, SR_CTAID.X ;  /* 0x0000000000217919 */ /* 0x000e220000002500 */
[----:B------:R-:W1:Y:S01]  /*0020*/  LDCU UR7, c[0x0][0x38c] ;  /* 0x00007180ff0777ac */ /* 0x000e620008000800 */
[----:B------:R-:W-:Y:S01]  /*0030*/  HFMA2 R21, -RZ, RZ, 0, 0 ;  /* 0x00000000ff157431 */ /* 0x000fe200000001ff */
[----:B------:R-:W2:Y:S01]  /*0040*/  S2R R3, SR_CTAID.Y ;  /* 0x0000000000037919 */ /* 0x000ea20000002600 */
[----:B------:R-:W3:Y:S01]  /*0050*/  LDCU.64 UR8, c[0x0][0x358] ;  /* 0x00006b00ff0877ac */ /* 0x000ee20008000a00 */
[----:B------:R-:W2:Y:S01]  /*0060*/  S2R R31, SR_TID.Y ;  /* 0x00000000001f7919 */ /* 0x000ea20000002200 */
[----:B------:R-:W0:Y:S01]  /*0070*/  S2R R30, SR_TID.X ;  /* 0x00000000001e7919 */ /* 0x000e220000002100 */
[----:B-1----:R-:W-:Y:S01]  /*0080*/  UISETP.GE.AND UP0, UPT, UR7, 0x1, UPT ;  /* 0x000000010700788c */ /* 0x002fe2000bf06270 */
[----:B--2---:R-:W-:Y:S02]  /*0090*/  LEA R32, R3, R31, 0x5 ;  /* 0x0000001f03207211 */ /* 0x004fe400078e28ff */
[----:B0-----:R-:W-:-:S06]  /*00a0*/  LEA R33, R33, R30, 0x5 ;  /* 0x0000001e21217211 */ /* 0x001fcc00078e28ff */
[----:B---3--:R-:W-:Y:S05]  /*00b0*/  BRA.U !UP0, `(.L_x_0) ;  /* 0x00000005084c7547 */ /* 0x008fea000b800000 */
[----:B------:R-:W0:Y:S01]  /*00c0*/  S2UR UR6, SR_CgaCtaId ;  /* 0x00000000000679c3 */ /* 0x000e220000008800 */
[----:B------:R-:W1:Y:S01]  /*00d0*/  LDCU UR10, c[0x0][0x39c] ;  /* 0x00007380ff0a77ac */ /* 0x000e620008000800 */
[----:B------:R-:W-:Y:S01]  /*00e0*/  LEA R28, R3, R30, 0x5 ;  /* 0x0000001e031c7211 */ /* 0x000fe200078e28ff */
[--C-:B------:R-:W-:Y:S01]  /*00f0*/  IMAD R29, R33, UR7, R31.reuse ;  /* 0x00000007211d7c24 */ /* 0x100fe2000f8e021f */
[----:B------:R-:W-:Y:S01]  /*0100*/  LEA R2, R30, R31, 0x5 ;  /* 0x0000001f1e027211 */ /* 0x000fe200078e28ff */
[----:B------:R-:W-:Y:S01]  /*0110*/  UMOV UR4, 0x400 ;  /* 0x0000040000047882 */ /* 0x000fe20000000000 */
[----:B------:R-:W-:Y:S01]  /*0120*/  MOV R21, RZ ;  /* 0x000000ff00157202 */ /* 0x000fe20000000f00 */
[----:B------:R-:W-:Y:S01]  /*0130*/  UIADD3 UR5, UPT, UPT, UR4, 0x1000, URZ ;  /* 0x0000100004057890 */ /* 0x000fe2000fffe0ff */
[----:B------:R-:W2:Y:S01]  /*0140*/  LDC.64 R36, c[0x0][0x380] ;  /* 0x0000e000ff247b82 */ /* 0x000ea20000000a00 */
[----:B------:R-:W3:Y:S07]  /*0150*/  LDCU UR11, c[0x0][0x38c] ;  /* 0x00007180ff0b77ac */ /* 0x000eee0008000800 */
[----:B------:R-:W4:Y:S01]  /*0160*/  LDC.64 R34, c[0x0][0x390] ;  /* 0x0000e400ff227b82 */ /* 0x000f220000000a00 */
[----:B-1----:R-:W-:Y:S01]  /*0170*/  IMAD R28, R28, UR10, R31 ;  /* 0x0000000a1c1c7c24 */ /* 0x002fe2000f8e021f */
[----:B0-----:R-:W-:-:S02]  /*0180*/  ULEA UR4, UR6, UR4, 0x18 ;  /* 0x0000000406047291 */ /* 0x001fc4000f8ec0ff */
[----:B------:R-:W-:-:S04]  /*0190*/  ULEA UR5, UR6, UR5, 0x18 ;  /* 0x0000000506057291 */ /* 0x000fc8000f8ec0ff */
[C---:B------:R-:W-:Y:S02]  /*01a0*/  LEA R3, R2.reuse, UR4, 0x2 ;  /* 0x0000000402037c11 */ /* 0x040fe4000f8e10ff */
[----:B------:R-:W-:Y:S02]  /*01b0*/  LEA R2, R2, UR5, 0x2 ;  /* 0x0000000502027c11 */ /* 0x000fe4000f8e10ff */
[----:B------:R-:W-:Y:S02]  /*01c0*/  LEA R0, R31, UR5, 0x7 ;  /* 0x000000051f007c11 */ /* 0x000fe4000f8e38ff */
[----:B------:R-:W-:Y:S01]  /*01d0*/  LEA R30, R30, UR4, 0x7 ;  /* 0x000000041e1e7c11 */ /* 0x000fe2000f8e38ff */
[----:B---3--:R-:W-:-:S06]  /*01e0*/  UMOV UR4, URZ ;  /* 0x000000ff00047c82 */ /* 0x008fcc0008000000 */
.L_x_1:
[----:B------:R-:W-:Y:S02]  /*01f0*/  ISETP.GE.U32.AND P0, PT, R31, UR11, PT ;  /* 0x0000000b1f007c0c */ /* 0x000fe4000bf06070 */
[----:B------:R-:W-:Y:S01]  /*0200*/  CS2R R6, SRZ ;  /* 0x0000000000067805 */ /* 0x000fe2000001ff00 */
[----:B--2---:R-:W-:-:S04]  /*0210*/  IMAD.WIDE R22, R29, 0x4, R36 ;  /* 0x000000041d167825 */ /* 0x004fc800078e0224 */
[----:B----4-:R-:W-:-:S06]  /*0220*/  IMAD.WIDE R24, R28, 0x4, R34 ;  /* 0x000000041c187825 */ /* 0x010fcc00078e0222 */
[----:B------:R-:W2:Y:S04]  /*0230*/  @!P0 LDG.E R6, desc[UR8][R22.64] ;  /* 0x0000000816068981 */ /* 0x000ea8000c1e1900 */
[----:B------:R-:W3:Y:S01]  /*0240*/  @!P0 LDG.E R7, desc[UR8][R24.64] ;  /* 0x0000000818078981 */ /* 0x000ee2000c1e1900 */
[----:B------:R-:W-:Y:S01]  /*0250*/  UIADD3 UR4, UPT, UPT, UR4, 0x20, URZ ;  /* 0x0000002004047890 */ /* 0x000fe2000fffe0ff */
[----:B------:R-:W-:Y:S02]  /*0260*/  IADD3 R29, PT, PT, R29, 0x20, RZ ;  /* 0x000000201d1d7810 */ /* 0x000fe40007ffe0ff */
[----:B------:R-:W-:Y:S01]  /*0270*/  IADD3 R28, PT, PT, R28, 0x20, RZ ;  /* 0x000000201c1c7810 */ /* 0x000fe20007ffe0ff */
[----:B------:R-:W-:Y:S01]  /*0280*/  UISETP.GE.AND UP0, UPT, UR4, UR11, UPT ;  /* 0x0000000b0400728c */ /* 0x000fe2000bf06270 */
[----:B------:R-:W-:Y:S01]  /*0290*/  IADD3 R31, PT, PT, R31, 0x20, RZ ;  /* 0x000000201f1f7810 */ /* 0x000fe20007ffe0ff */
[----:B--2---:R-:W-:Y:S04]  /*02a0*/  STS [R3], R6 ;  /* 0x0000000603007388 */ /* 0x004fe80000000800 */
[----:B---3--:R-:W-:Y:S01]  /*02b0*/  STS [R2], R7 ;  /* 0x0000000702007388 */ /* 0x008fe20000000800 */
[----:B------:R-:W-:Y:S06]  /*02c0*/  BAR.SYNC.DEFER_BLOCKING 0x0 ;  /* 0x0000000000007b1d */ /* 0x000fec0000010000 */
[----:B------:R-:W-:Y:S04]  /*02d0*/  LDS.128 R4, [R30] ;  /* 0x000000001e047984 */ /* 0x000fe80000000c00 */
[----:B------:R-:W0:Y:S04]  /*02e0*/  LDS.128 R8, [R0] ;  /* 0x0000000000087984 */ /* 0x000e280000000c00 */
[----:B------:R-:W-:Y:S04]  /*02f0*/  LDS.128 R12, [R30+0x10] ;  /* 0x000010001e0c7984 */ /* 0x000fe80000000c00 */
[----:B------:R-:W1:Y:S04]  /*0300*/  LDS.128 R16, [R0+0x10] ;  /* 0x0000100000107984 */ /* 0x000e680000000c00 */
[----:B------:R-:W-:Y:S01]  /*0310*/  LDS.128 R24, [R0+0x20] ;  /* 0x0000200000187984 */ /* 0x000fe20000000c00 */
[----:B0-----:R-:W-:-:S03]  /*0320*/  IMAD R4, R4, R8, R21 ;  /* 0x0000000804047224 */ /* 0x001fc600078e0215 */
[----:B------:R-:W0:Y:S01]  /*0330*/  LDS.128 R20, [R30+0x20] ;  /* 0x000020001e147984 */ /* 0x000e220000000c00 */
[----:B------:R-:W-:-:S04]  /*0340*/  IMAD R5, R5, R9, R4 ;  /* 0x0000000905057224 */ /* 0x000fc800078e0204 */
[----:B------:R-:W-:-:S04]  /*0350*/  IMAD R6, R6, R10, R5 ;  /* 0x0000000a06067224 */ /* 0x000fc800078e0205 */
[----:B------:R-:W-:Y:S02]  /*0360*/  IMAD R7, R7, R11, R6 ;  /* 0x0000000b07077224 */ /* 0x000fe400078e0206 */
[----:B------:R-:W-:Y:S02]  /*0370*/  LDS.128 R8, [R30+0x30] ;  /* 0x000030001e087984 */ /* 0x000fe40000000c00 */
[----:B-1----:R-:W-:Y:S02]  /*0380*/  IMAD R12, R12, R16, R7 ;  /* 0x000000100c0c7224 */ /* 0x002fe400078e0207 */
[----:B------:R-:W1:Y:S02]  /*0390*/  LDS.128 R4, [R0+0x30] ;  /* 0x0000300000047984 */ /* 0x000e640000000c00 */
[----:B------:R-:W-:-:S04]  /*03a0*/  IMAD R13, R13, R17, R12 ;  /* 0x000000110d0d7224 */ /* 0x000fc800078e020c */
[----:B------:R-:W-:-:S04]  /*03b0*/  IMAD R14, R14, R18, R13 ;  /* 0x000000120e0e7224 */ /* 0x000fc800078e020d */
[----:B------:R-:W-:Y:S02]  /*03c0*/  IMAD R15, R15, R19, R14 ;  /* 0x000000130f0f7224 */ /* 0x000fe400078e020e */
[----:B------:R-:W-:Y:S02]  /*03d0*/  LDS.128 R16, [R0+0x40] ;  /* 0x0000400000107984 */ /* 0x000fe40000000c00 */
[----:B0-----:R-:W-:Y:S02]  /*03e0*/  IMAD R20, R20, R24, R15 ;  /* 0x0000001814147224 */ /* 0x001fe400078e020f */
[----:B------:R-:W0:Y:S02]  /*03f0*/  LDS.128 R12, [R30+0x40] ;  /* 0x000040001e0c7984 */ /* 0x000e240000000c00 */
        /* <DEDUP_REMOVED lines=20> */
[----:B------:R-:W-:-:S04]  /*0540*/  IMAD R23, R27, R23, R22 ;  /* 0x000000171b177224 */ /* 0x000fc800078e0216 */
[----:B0-----:R-:W-:-:S04]  /*0550*/  IMAD R4, R4, R8, R23 ;  /* 0x0000000804047224 */ /* 0x001fc800078e0217 */
[----:B------:R-:W-:-:S04]  /*0560*/  IMAD R5, R5, R9, R4 ;  /* 0x0000000905057224 */ /* 0x000fc800078e0204 */
[----:B------:R-:W-:-:S04]  /*0570*/  IMAD R6, R6, R10, R5 ;  /* 0x0000000a06067224 */ /* 0x000fc800078e0205 */
[----:B------:R-:W-:-:S04]  /*0580*/  IMAD R7, R7, R11, R6 ;  /* 0x0000000b07077224 */ /* 0x000fc800078e0206 */
[----:B-1----:R-:W-:-:S04]  /*0590*/  IMAD R12, R12, R16, R7 ;  /* 0x000000100c0c7224 */ /* 0x002fc800078e0207 */
[----:B------:R-:W-:-:S04]  /*05a0*/  IMAD R13, R13, R17, R12 ;  /* 0x000000110d0d7224 */ /* 0x000fc800078e020c */
[----:B------:R-:W-:-:S04]  /*05b0*/  IMAD R14, R14, R18, R13 ;  /* 0x000000120e0e7224 */ /* 0x000fc800078e020d */
[----:B------:R-:W-:Y:S01]  /*05c0*/  IMAD R21, R15, R19, R14 ;  /* 0x000000130f157224 */ /* 0x000fe200078e020e */
[----:B------:R-:W-:Y:S06]  /*05d0*/  BAR.SYNC.DEFER_BLOCKING 0x0 ;  /* 0x0000000000007b1d */ /* 0x000fec0000010000 */
[----:B------:R-:W-:Y:S05]  /*05e0*/  BRA.U !UP0, `(.L_x_1) ;  /* 0xfffffffd08007547 */ /* 0x000fea000b83ffff */
.L_x_0:
[----:B------:R-:W0:Y:S01]  /*05f0*/  LDCU UR4, c[0x0][0x398] ;  /* 0x00007300ff0477ac */ /* 0x000e220008000800 */
[----:B------:R-:W1:Y:S01]  /*0600*/  LDCU UR5, c[0x0][0x388] ;  /* 0x00007100ff0577ac */ /* 0x000e620008000800 */
[----:B0-----:R-:W-:-:S04]  /*0610*/  ISETP.GE.AND P0, PT, R32, UR4, PT ;  /* 0x0000000420007c0c */ /* 0x001fc8000bf06270 */
[----:B-1----:R-:W-:-:S13]  /*0620*/  ISETP.GE.OR P0, PT, R33, UR5, P0 ;  /* 0x0000000521007c0c */ /* 0x002fda0008706670 */
[----:B------:R-:W-:Y:S05]  /*0630*/  @P0 EXIT ;  /* 0x000000000000094d */ /* 0x000fea0003800000 */
[----:B------:R-:W0:Y:S01]  /*0640*/  LDC.64 R2, c[0x0][0x3a0] ;  /* 0x0000e800ff027b82 */ /* 0x000e220000000a00 */
[----:B------:R-:W1:Y:S02]  /*0650*/  LDCU UR4, c[0x0][0x3a8] ;  /* 0x00007500ff0477ac */ /* 0x000e640008000800 */
[----:B-1----:R-:W-:-:S04]  /*0660*/  IMAD R33, R33, UR4, R32 ;  /* 0x0000000421217c24 */ /* 0x002fc8000f8e0220 */
[----:B0-----:R-:W-:-:S05]  /*0670*/  IMAD.WIDE R2, R33, 0x4, R2 ;  /* 0x0000000421027825 */ /* 0x001fca00078e0202 */
[----:B------:R-:W-:Y:S01]  /*0680*/  STG.E desc[UR8][R2.64], R21 ;  /* 0x0000001502007986 */ /* 0x000fe2000c101908 */
[----:B------:R-:W-:Y:S05]  /*0690*/  EXIT ;  /* 0x000000000000794d */ /* 0x000fea0003800000 */
.L_x_2:
[----:B------:R-:W-:-:S00]  /*06a0*/  BRA `(.L_x_2) ;  /* 0xfffffffc00fc7947 */ /* 0x000fc0000383ffff */
[----:B------:R-:W-:-:S00]  /*06b0*/  NOP ;  /* 0x0000000000007918 */ /* 0x000fc00000000000 */
        /* <DEDUP_REMOVED lines=12> */
.L_x_3:


//--------------------- .nv.shared._Z15kernelMulMatrizPiiiS_iiS_i --------------------------
	.section	.nv.shared._Z15kernelMulMatrizPiiiS_iiS_i,"aw",@nobits
	.sectionflags	@""
	.align	4
.nv.shared._Z15kernelMulMatrizPiiiS_iiS_i:
	.zero		9216


//--------------------- .nv.shared.reserved.0     --------------------------
	.section	.nv.shared.reserved.0,"aw",@nobits
	.weak		__nv_reservedSMEM_offset_0_alias
	.size		__nv_reservedSMEM_offset_0_alias, 0, 64
	.other		__nv_reservedSMEM_offset_0_alias,@"STO_CUDA_RESERVED_SHARED STV_DEFAULT"
__nv_reservedSMEM_offset_0_alias:
	.zero		0
	.zero		64


//--------------------- .nv.constant0._Z15kernelMulMatrizPiiiS_iiS_i --------------------------
	.section	.nv.constant0._Z15kernelMulMatrizPiiiS_iiS_i,"a",@progbits
	.sectionflags	@""
	.align	4
.nv.constant0._Z15kernelMulMatrizPiiiS_iiS_i:
	.zero		940


//--------------------- SYMBOLS --------------------------

	.type		.nv.reservedSmem.offset0,@object
	.size		.nv.reservedSmem.offset0,0x4
	.type		.nv.reservedSmem.cap,@object
	.size		.nv.reservedSmem.cap,0x4
